//
// Generated by NVIDIA NVVM Compiler
//
// Compiler Build ID: CL-36424714
// Cuda compilation tools, release 13.0, V13.0.88
// Based on NVVM 20.0.0
//

.version 9.0
.target sm_100
.address_size 64

	// .globl	_Z26rgb_copy_array_interleavedPiS_
// _ZZ26rgb_smem_array_interleavedPiS_iE14pixel_smem_src has been demoted
// _ZZ26rgb_smem_array_interleavedPiS_iE14pixel_smem_dst has been demoted
// _ZZ26rgb_smem_array_interleavedPiS_iE10valid_tail has been demoted

.visible .entry _Z26rgb_copy_array_interleavedPiS_(
	.param .u64 .ptr .align 1 _Z26rgb_copy_array_interleavedPiS__param_0,
	.param .u64 .ptr .align 1 _Z26rgb_copy_array_interleavedPiS__param_1
)
{
	.reg .b32 	%r<9>;
	.reg .b64 	%rd<8>;

	ld.param.u64 	%rd1, [_Z26rgb_copy_array_interleavedPiS__param_0];
	ld.param.u64 	%rd2, [_Z26rgb_copy_array_interleavedPiS__param_1];
	cvta.to.global.u64 	%rd3, %rd1;
	cvta.to.global.u64 	%rd4, %rd2;
	mov.u32 	%r1, %ctaid.x;
	mov.u32 	%r2, %ntid.x;
	mov.u32 	%r3, %tid.x;
	mad.lo.s32 	%r4, %r1, %r2, %r3;
	mul.lo.s32 	%r5, %r4, 3;
	mul.wide.s32 	%rd5, %r5, 4;
	add.s64 	%rd6, %rd4, %rd5;
	ld.global.u32 	%r6, [%rd6];
	add.s64 	%rd7, %rd3, %rd5;
	st.global.u32 	[%rd7], %r6;
	ld.global.u32 	%r7, [%rd6+4];
	st.global.u32 	[%rd7+4], %r7;
	ld.global.u32 	%r8, [%rd6+8];
	st.global.u32 	[%rd7+8], %r8;
	ret;

}
	// .globl	_Z24rgb_copy_array_coalescedPiS_
.visible .entry _Z24rgb_copy_array_coalescedPiS_(
	.param .u64 .ptr .align 1 _Z24rgb_copy_array_coalescedPiS__param_0,
	.param .u64 .ptr .align 1 _Z24rgb_copy_array_coalescedPiS__param_1
)
{
	.reg .b32 	%r<10>;
	.reg .b64 	%rd<14>;

	ld.param.u64 	%rd1, [_Z24rgb_copy_array_coalescedPiS__param_0];
	ld.param.u64 	%rd2, [_Z24rgb_copy_array_coalescedPiS__param_1];
	cvta.to.global.u64 	%rd3, %rd1;
	cvta.to.global.u64 	%rd4, %rd2;
	mov.u32 	%r1, %ctaid.x;
	mov.u32 	%r2, %ntid.x;
	mov.u32 	%r3, %tid.x;
	mad.lo.s32 	%r4, %r1, %r2, %r3;
	mul.wide.u32 	%rd5, %r4, 4;
	add.s64 	%rd6, %rd4, %rd5;
	ld.global.u32 	%r5, [%rd6];
	add.s64 	%rd7, %rd3, %rd5;
	st.global.u32 	[%rd7], %r5;
	add.s32 	%r6, %r4, %r2;
	mul.wide.u32 	%rd8, %r6, 4;
	add.s64 	%rd9, %rd4, %rd8;
	ld.global.u32 	%r7, [%rd9];
	add.s64 	%rd10, %rd3, %rd8;
	st.global.u32 	[%rd10], %r7;
	add.s32 	%r8, %r6, %r2;
	mul.wide.u32 	%rd11, %r8, 4;
	add.s64 	%rd12, %rd4, %rd11;
	ld.global.u32 	%r9, [%rd12];
	add.s64 	%rd13, %rd3, %rd11;
	st.global.u32 	[%rd13], %r9;
	ret;

}
	// .globl	_Z26rgb_smem_array_interleavedPiS_i
.visible .entry _Z26rgb_smem_array_interleavedPiS_i(
	.param .u64 .ptr .align 1 _Z26rgb_smem_array_interleavedPiS_i_param_0,
	.param .u64 .ptr .align 1 _Z26rgb_smem_array_interleavedPiS_i_param_1,
	.param .u32 _Z26rgb_smem_array_interleavedPiS_i_param_2
)
{
	.reg .pred 	%p<9>;
	.reg .b16 	%rs<3>;
	.reg .b32 	%r<32>;
	.reg .b64 	%rd<11>;
	// demoted variable
	.shared .align 4 .b8 _ZZ26rgb_smem_array_interleavedPiS_iE14pixel_smem_src[396];
	// demoted variable
	.shared .align 4 .b8 _ZZ26rgb_smem_array_interleavedPiS_iE14pixel_smem_dst[384];
	// demoted variable
	.shared .align 1 .u8 _ZZ26rgb_smem_array_interleavedPiS_iE10valid_tail;
	ld.param.u64 	%rd2, [_Z26rgb_smem_array_interleavedPiS_i_param_0];
	ld.param.u64 	%rd3, [_Z26rgb_smem_array_interleavedPiS_i_param_1];
	ld.param.u32 	%r13, [_Z26rgb_smem_array_interleavedPiS_i_param_2];
	cvta.to.global.u64 	%rd1, %rd3;
	mov.u32 	%r14, %ctaid.x;
	mov.u32 	%r15, %ntid.x;
	mov.u32 	%r1, %tid.x;
	mad.lo.s32 	%r2, %r14, %r15, %r1;
	setp.eq.s32 	%p4, %r1, 31;
	@%p4 bra 	$L__BB2_2;
	ld.shared.u8 	%rs1, [_ZZ26rgb_smem_array_interleavedPiS_iE10valid_tail];
	setp.ne.s16 	%p8, %rs1, 0;
	bra.uni 	$L__BB2_3;
$L__BB2_2:
	add.s32 	%r16, %r2, 1;
	setp.lt.s32 	%p8, %r16, %r13;
	selp.u16 	%rs2, 1, 0, %p8;
	st.shared.u8 	[_ZZ26rgb_smem_array_interleavedPiS_iE10valid_tail], %rs2;
$L__BB2_3:
	mul.lo.s32 	%r3, %r2, 3;
	mul.wide.s32 	%rd4, %r3, 4;
	add.s64 	%rd5, %rd1, %rd4;
	ld.global.u32 	%r31, [%rd5];
	mul.lo.s32 	%r5, %r1, 12;
	mov.u32 	%r18, _ZZ26rgb_smem_array_interleavedPiS_iE14pixel_smem_src;
	add.s32 	%r6, %r18, %r5;
	st.shared.u32 	[%r6], %r31;
	ld.global.u32 	%r7, [%rd5+4];
	st.shared.u32 	[%r6+4], %r7;
	ld.global.u32 	%r30, [%rd5+8];
	st.shared.u32 	[%r6+8], %r30;
	setp.gt.u32 	%p5, %r1, 2;
	not.pred 	%p6, %p8;
	or.pred  	%p7, %p6, %p5;
	@%p7 bra 	$L__BB2_5;
	mul.wide.u32 	%rd6, %r1, 4;
	add.s64 	%rd7, %rd1, %rd6;
	ld.global.u32 	%r19, [%rd7+384];
	shl.b32 	%r20, %r1, 3;
	sub.s32 	%r21, %r6, %r20;
	st.shared.u32 	[%r21+384], %r19;
	ld.shared.u32 	%r31, [%r6];
	ld.shared.u32 	%r30, [%r6+8];
$L__BB2_5:
	cvta.to.global.u64 	%rd8, %rd2;
	mov.u32 	%r22, _ZZ26rgb_smem_array_interleavedPiS_iE14pixel_smem_dst;
	add.s32 	%r23, %r22, %r5;
	ld.shared.u32 	%r24, [%r23+12];
	add.s32 	%r25, %r24, %r31;
	st.shared.u32 	[%r23], %r25;
	ld.shared.u32 	%r26, [%r23+16];
	add.s32 	%r27, %r26, %r7;
	st.shared.u32 	[%r23+4], %r27;
	ld.shared.u32 	%r28, [%r23+20];
	add.s32 	%r29, %r28, %r30;
	st.shared.u32 	[%r23+8], %r29;
	add.s64 	%rd10, %rd8, %rd4;
	st.global.u32 	[%rd10], %r31;
	st.global.u32 	[%rd10+4], %r7;
	st.global.u32 	[%rd10+8], %r30;
	ret;

}


// ===== COMPILED SASS (sm_100) =====

	.target	sm_100

	.elftype	@"ET_EXEC"


//--------------------- .note.nv.tkinfo           --------------------------
	.section	.note.nv.tkinfo,"",@"SHT_NOTE"
	.sectionflags	@"SHF_NOTE_NV_TKINFO"
	.tkinfo
        /*0018*/ 	.word	0x00000002
        /*0030*/ 	.string	""
        /*0030*/ 	.string	"ptxas"
        /*0030*/ 	.string	"Cuda compilation tools, release 13.0, V13.0.88"
        /*0030*/ 	.string	"Build cuda_13.0.r13.0/compiler.36424714_0"
        /*0030*/ 	.string	"-arch sm_100 -m 64 "



//--------------------- .note.nv.cuinfo           --------------------------
	.section	.note.nv.cuinfo,"",@"SHT_NOTE"
	.sectionflags	@"SHF_NOTE_NV_CUINFO"
        /*0018*/ 	.short	0x0002
        /*001a*/ 	.short	0x0064
        /*001c*/ 	.short	0x0082
	.zero		2


//--------------------- .nv.info                  --------------------------
	.section	.nv.info,"",@"SHT_CUDA_INFO"
	.align	4


	//----- nvinfo : EIATTR_REGCOUNT
	.align		4
        /*0000*/ 	.byte	0x04, 0x2f
        /*0002*/ 	.short	(.L_1 - .L_0)
	.align		4
.L_0:
        /*0004*/ 	.word	index@(_Z26rgb_copy_array_interleavedPiS_)
        /*0008*/ 	.word	0x0000000e


	//----- nvinfo : EIATTR_FRAME_SIZE
	.align		4
.L_1:
        /*000c*/ 	.byte	0x04, 0x11
        /*000e*/ 	.short	(.L_3 - .L_2)
	.align		4
.L_2:
        /*0010*/ 	.word	index@(_Z26rgb_copy_array_interleavedPiS_)
        /*0014*/ 	.word	0x00000000


	//----- nvinfo : EIATTR_REGCOUNT
	.align		4
.L_3:
        /*0018*/ 	.byte	0x04, 0x2f
        /*001a*/ 	.short	(.L_5 - .L_4)
	.align		4
.L_4:
        /*001c*/ 	.word	index@(_Z24rgb_copy_array_coalescedPiS_)
        /*0020*/ 	.word	0x00000014


	//----- nvinfo : EIATTR_FRAME_SIZE
	.align		4
.L_5:
        /*0024*/ 	.byte	0x04, 0x11
        /*0026*/ 	.short	(.L_7 - .L_6)
	.align		4
.L_6:
        /*0028*/ 	.word	index@(_Z24rgb_copy_array_coalescedPiS_)
        /*002c*/ 	.word	0x00000000


	//----- nvinfo : EIATTR_REGCOUNT
	.align		4
.L_7:
        /*0030*/ 	.byte	0x04, 0x2f
        /*0032*/ 	.short	(.L_9 - .L_8)
	.align		4
.L_8:
        /*0034*/ 	.word	index@(_Z26rgb_smem_array_interleavedPiS_i)
        /*0038*/ 	.word	0x00000016


	//----- nvinfo : EIATTR_FRAME_SIZE
	.align		4
.L_9:
        /*003c*/ 	.byte	0x04, 0x11
        /*003e*/ 	.short	(.L_11 - .L_10)
	.align		4
.L_10:
        /*0040*/ 	.word	index@(_Z26rgb_smem_array_interleavedPiS_i)
        /*0044*/ 	.word	0x00000000


	//----- nvinfo : EIATTR_MIN_STACK_SIZE
	.align		4
.L_11:
        /*0048*/ 	.byte	0x04, 0x12
        /*004a*/ 	.short	(.L_13 - .L_12)
	.align		4
.L_12:
        /*004c*/ 	.word	index@(_Z26rgb_smem_array_interleavedPiS_i)
        /*0050*/ 	.word	0x00000000


	//----- nvinfo : EIATTR_MIN_STACK_SIZE
	.align		4
.L_13:
        /*0054*/ 	.byte	0x04, 0x12
        /*0056*/ 	.short	(.L_15 - .L_14)
	.align		4
.L_14:
        /*0058*/ 	.word	index@(_Z24rgb_copy_array_coalescedPiS_)
        /*005c*/ 	.word	0x00000000


	//----- nvinfo : EIATTR_MIN_STACK_SIZE
	.align		4
.L_15:
        /*0060*/ 	.byte	0x04, 0x12
        /*0062*/ 	.short	(.L_17 - .L_16)
	.align		4
.L_16:
        /*0064*/ 	.word	index@(_Z26rgb_copy_array_interleavedPiS_)
        /*0068*/ 	.word	0x00000000
.L_17:


//--------------------- .nv.compat                --------------------------
	.section	.nv.compat,"",@"SHT_CUDA_COMPAT_INFO"
	.align	4
        /*0000*/ 	.byte	0x02, 0x09, 0x00, 0x00, 0x02, 0x02, 0x01, 0x00, 0x02, 0x05, 0x05, 0x00, 0x03, 0x07, 0x01, 0x01
        /*0010*/ 	.byte	0x02, 0x03, 0x00, 0x00, 0x02, 0x06, 0x01, 0x00, 0x04, 0x0b, 0x08, 0x00, 0x09, 0x00, 0x00, 0x00
        /*0020*/ 	.byte	0x00, 0x00, 0x00, 0x00


//--------------------- .nv.info._Z26rgb_smem_array_interleavedPiS_i --------------------------
	.section	.nv.info._Z26rgb_smem_array_interleavedPiS_i,"",@"SHT_CUDA_INFO"
	.sectionflags	@""
	.align	4


	//----- nvinfo : EIATTR_CUDA_API_VERSION
	.align		4
        /*0000*/ 	.byte	0x04, 0x37
        /*0002*/ 	.short	(.L_19 - .L_18)
.L_18:
        /*0004*/ 	.word	0x00000082


	//----- nvinfo : EIATTR_KPARAM_INFO
	.align		4
.L_19:
        /*0008*/ 	.byte	0x04, 0x17
        /*000a*/ 	.short	(.L_21 - .L_20)
.L_20:
        /*000c*/ 	.word	0x00000000
        /*0010*/ 	.short	0x0002
        /*0012*/ 	.short	0x0010
        /*0014*/ 	.byte	0x00, 0xf0, 0x11, 0x00


	//----- nvinfo : EIATTR_KPARAM_INFO
	.align		4
.L_21:
        /*0018*/ 	.byte	0x04, 0x17
        /*001a*/ 	.short	(.L_23 - .L_22)
.L_22:
        /*001c*/ 	.word	0x00000000
        /*0020*/ 	.short	0x0001
        /*0022*/ 	.short	0x0008
        /*0024*/ 	.byte	0x00, 0xf5, 0x21, 0x00


	//----- nvinfo : EIATTR_KPARAM_INFO
	.align		4
.L_23:
        /*0028*/ 	.byte	0x04, 0x17
        /*002a*/ 	.short	(.L_25 - .L_24)
.L_24:
        /*002c*/ 	.word	0x00000000
        /*0030*/ 	.short	0x0000
        /*0032*/ 	.short	0x0000
        /*0034*/ 	.byte	0x00, 0xf5, 0x21, 0x00


	//----- nvinfo : EIATTR_SPARSE_MMA_MASK
	.align		4
.L_25:
        /*0038*/ 	.byte	0x03, 0x50
        /*003a*/ 	.short	0x0000


	//----- nvinfo : EIATTR_MAXREG_COUNT
	.align		4
        /*003c*/ 	.byte	0x03, 0x1b
        /*003e*/ 	.short	0x00ff


	//----- nvinfo : EIATTR_MERCURY_ISA_VERSION
	.align		4
        /*0040*/ 	.byte	0x03, 0x5f
        /*0042*/ 	.short	0x0101


	//----- nvinfo : EIATTR_VRC_CTA_INIT_COUNT
	.align		4
        /*0044*/ 	.byte	0x02, 0x4a
	.zero		1
	.zero		1


	//----- nvinfo : EIATTR_EXIT_INSTR_OFFSETS
	.align		4
        /*0048*/ 	.byte	0x04, 0x1c
        /*004a*/ 	.short	(.L_27 - .L_26)


	//   ....[0]....
.L_26:
        /*004c*/ 	.word	0x000003c0


	//----- nvinfo : EIATTR_CRS_STACK_SIZE
	.align		4
.L_27:
        /*0050*/ 	.byte	0x04, 0x1e
        /*0052*/ 	.short	(.L_29 - .L_28)
.L_28:
        /*0054*/ 	.word	0x00000000


	//----- nvinfo : EIATTR_CBANK_PARAM_SIZE
	.align		4
.L_29:
        /*0058*/ 	.byte	0x03, 0x19
        /*005a*/ 	.short	0x0014


	//----- nvinfo : EIATTR_PARAM_CBANK
	.align		4
        /*005c*/ 	.byte	0x04, 0x0a
        /*005e*/ 	.short	(.L_31 - .L_30)
	.align		4
.L_30:
        /*0060*/ 	.word	index@(.nv.constant0._Z26rgb_smem_array_interleavedPiS_i)
        /*0064*/ 	.short	0x0380
        /*0066*/ 	.short	0x0014


	//----- nvinfo : EIATTR_SW_WAR
	.align		4
.L_31:
        /*0068*/ 	.byte	0x04, 0x36
        /*006a*/ 	.short	(.L_33 - .L_32)
.L_32:
        /*006c*/ 	.word	0x00000008
.L_33:


//--------------------- .nv.info._Z24rgb_copy_array_coalescedPiS_ --------------------------
	.section	.nv.info._Z24rgb_copy_array_coalescedPiS_,"",@"SHT_CUDA_INFO"
	.sectionflags	@""
	.align	4


	//----- nvinfo : EIATTR_CUDA_API_VERSION
	.align		4
        /*0000*/ 	.byte	0x04, 0x37
        /*0002*/ 	.short	(.L_35 - .L_34)
.L_34:
        /*0004*/ 	.word	0x00000082


	//----- nvinfo : EIATTR_KPARAM_INFO
	.align		4
.L_35:
        /*0008*/ 	.byte	0x04, 0x17
        /*000a*/ 	.short	(.L_37 - .L_36)
.L_36:
        /*000c*/ 	.word	0x00000000
        /*0010*/ 	.short	0x0001
        /*0012*/ 	.short	0x0008
        /*0014*/ 	.byte	0x00, 0xf5, 0x21, 0x00


	//----- nvinfo : EIATTR_KPARAM_INFO
	.align		4
.L_37:
        /*0018*/ 	.byte	0x04, 0x17
        /*001a*/ 	.short	(.L_39 - .L_38)
.L_38:
        /*001c*/ 	.word	0x00000000
        /*0020*/ 	.short	0x0000
        /*0022*/ 	.short	0x0000
        /*0024*/ 	.byte	0x00, 0xf5, 0x21, 0x00


	//----- nvinfo : EIATTR_SPARSE_MMA_MASK
	.align		4
.L_39:
        /*0028*/ 	.byte	0x03, 0x50
        /*002a*/ 	.short	0x0000


	//----- nvinfo : EIATTR_MAXREG_COUNT
	.align		4
        /*002c*/ 	.byte	0x03, 0x1b
        /*002e*/ 	.short	0x00ff


	//----- nvinfo : EIATTR_MERCURY_ISA_VERSION
	.align		4
        /*0030*/ 	.byte	0x03, 0x5f
        /*0032*/ 	.short	0x0101


	//----- nvinfo : EIATTR_VRC_CTA_INIT_COUNT
	.align		4
        /*0034*/ 	.byte	0x02, 0x4a
	.zero		1
	.zero		1


	//----- nvinfo : EIATTR_EXIT_INSTR_OFFSETS
	.align		4
        /*0038*/ 	.byte	0x04, 0x1c
        /*003a*/ 	.short	(.L_41 - .L_40)


	//   ....[0]....
.L_40:
        /*003c*/ 	.word	0x00000160


	//----- nvinfo : EIATTR_CBANK_PARAM_SIZE
	.align		4
.L_41:
        /*0040*/ 	.byte	0x03, 0x19
        /*0042*/ 	.short	0x0010


	//----- nvinfo : EIATTR_PARAM_CBANK
	.align		4
        /*0044*/ 	.byte	0x04, 0x0a
        /*0046*/ 	.short	(.L_43 - .L_42)
	.align		4
.L_42:
        /*0048*/ 	.word	index@(.nv.constant0._Z24rgb_copy_array_coalescedPiS_)
        /*004c*/ 	.short	0x0380
        /*004e*/ 	.short	0x0010


	//----- nvinfo : EIATTR_SW_WAR
	.align		4
.L_43:
        /*0050*/ 	.byte	0x04, 0x36
        /*0052*/ 	.short	(.L_45 - .L_44)
.L_44:
        /*0054*/ 	.word	0x00000008
.L_45:


//--------------------- .nv.info._Z26rgb_copy_array_interleavedPiS_ --------------------------
	.section	.nv.info._Z26rgb_copy_array_interleavedPiS_,"",@"SHT_CUDA_INFO"
	.sectionflags	@""
	.align	4


	//----- nvinfo : EIATTR_CUDA_API_VERSION
	.align		4
        /*0000*/ 	.byte	0x04, 0x37
        /*0002*/ 	.short	(.L_47 - .L_46)
.L_46:
        /*0004*/ 	.word	0x00000082


	//----- nvinfo : EIATTR_KPARAM_INFO
	.align		4
.L_47:
        /*0008*/ 	.byte	0x04, 0x17
        /*000a*/ 	.short	(.L_49 - .L_48)
.L_48:
        /*000c*/ 	.word	0x00000000
        /*0010*/ 	.short	0x0001
        /*0012*/ 	.short	0x0008
        /*0014*/ 	.byte	0x00, 0xf5, 0x21, 0x00


	//----- nvinfo : EIATTR_KPARAM_INFO
	.align		4
.L_49:
        /*0018*/ 	.byte	0x04, 0x17
        /*001a*/ 	.short	(.L_51 - .L_50)
.L_50:
        /*001c*/ 	.word	0x00000000
        /*0020*/ 	.short	0x0000
        /*0022*/ 	.short	0x0000
        /*0024*/ 	.byte	0x00, 0xf5, 0x21, 0x00


	//----- nvinfo : EIATTR_SPARSE_MMA_MASK
	.align		4
.L_51:
        /*0028*/ 	.byte	0x03, 0x50
        /*002a*/ 	.short	0x0000


	//----- nvinfo : EIATTR_MAXREG_COUNT
	.align		4
        /*002c*/ 	.byte	0x03, 0x1b
        /*002e*/ 	.short	0x00ff


	//----- nvinfo : EIATTR_MERCURY_ISA_VERSION
	.align		4
        /*0030*/ 	.byte	0x03, 0x5f
        /*0032*/ 	.short	0x0101


	//----- nvinfo : EIATTR_VRC_CTA_INIT_COUNT
	.align		4
        /*0034*/ 	.byte	0x02, 0x4a
	.zero		1
	.zero		1


	//----- nvinfo : EIATTR_EXIT_INSTR_OFFSETS
	.align		4
        /*0038*/ 	.byte	0x04, 0x1c
        /*003a*/ 	.short	(.L_53 - .L_52)


	//   ....[0]....
.L_52:
        /*003c*/ 	.word	0x00000110


	//----- nvinfo : EIATTR_CBANK_PARAM_SIZE
	.align		4
.L_53:
        /*0040*/ 	.byte	0x03, 0x19
        /*0042*/ 	.short	0x0010


	//----- nvinfo : EIATTR_PARAM_CBANK
	.align		4
        /*0044*/ 	.byte	0x04, 0x0a
        /*0046*/ 	.short	(.L_55 - .L_54)
	.align		4
.L_54:
        /*0048*/ 	.word	index@(.nv.constant0._Z26rgb_copy_array_interleavedPiS_)
        /*004c*/ 	.short	0x0380
        /*004e*/ 	.short	0x0010


	//----- nvinfo : EIATTR_SW_WAR
	.align		4
.L_55:
        /*0050*/ 	.byte	0x04, 0x36
        /*0052*/ 	.short	(.L_57 - .L_56)
.L_56:
        /*0054*/ 	.word	0x00000008
.L_57:


//--------------------- .nv.callgraph             --------------------------
	.section	.nv.callgraph,"",@"SHT_CUDA_CALLGRAPH"
	.align	4
	.sectionentsize	8
	.align		4
        /*0000*/ 	.word	0x00000000
	.align		4
        /*0004*/ 	.word	0xffffffff
	.align		4
        /*0008*/ 	.word	0x00000000
	.align		4
        /*000c*/ 	.word	0xfffffffe
	.align		4
        /*0010*/ 	.word	0x00000000
	.align		4
        /*0014*/ 	.word	0xfffffffd
	.align		4
        /*0018*/ 	.word	0x00000000
	.align		4
        /*001c*/ 	.word	0xfffffffc


//--------------------- .text._Z26rgb_smem_array_interleavedPiS_i --------------------------
	.section	.text._Z26rgb_smem_array_interleavedPiS_i,"ax",@progbits
	.align	128
        .global         _Z26rgb_smem_array_interleavedPiS_i
        .type           _Z26rgb_smem_array_interleavedPiS_i,@function
        .size           _Z26rgb_smem_array_interleavedPiS_i,(.L_x_5 - _Z26rgb_smem_array_interleavedPiS_i)
        .other          _Z26rgb_smem_array_interleavedPiS_i,@"STO_CUDA_ENTRY STV_DEFAULT"
_Z26rgb_smem_array_interleavedPiS_i:
.text._Z26rgb_smem_array_interleavedPiS_i:
[----:B------:R-:W-:Y:S01]  /*0000*/  LDC R1, c[0x0][0x37c] ;  /* 0x0000df00ff017b82 */ /* 0x000fe20000000800 */
[----:B------:R-:W0:Y:S07]  /*0010*/  S2R R17, SR_TID.X ;  /* 0x0000000000117919 */ /* 0x000e2e0000002100 */
[----:B------:R-:W1:Y:S01]  /*0020*/  S2UR UR6, SR_CTAID.X ;  /* 0x00000000000679c3 */ /* 0x000e620000002500 */
[----:B------:R-:W2:Y:S01]  /*0030*/  LDCU.64 UR4, c[0x0][0x358] ;  /* 0x00006b00ff0477ac */ /* 0x000ea20008000a00 */
[----:B------:R-:W-:Y:S06]  /*0040*/  BSSY.RECONVERGENT B0, `(.L_x_0) ;  /* 0x0000016000007945 */ /* 0x000fec0003800200 */
[----:B------:R-:W1:Y:S08]  /*0050*/  LDC R0, c[0x0][0x360] ;  /* 0x0000d800ff007b82 */ /* 0x000e700000000800 */
[----:B------:R-:W3:Y:S01]  /*0060*/  LDC.64 R4, c[0x0][0x388] ;  /* 0x0000e200ff047b82 */ /* 0x000ee20000000a00 */
[----:B0-----:R-:W-:Y:S01]  /*0070*/  ISETP.NE.AND P1, PT, R17, 0x1f, PT ;  /* 0x0000001f1100780c */ /* 0x001fe20003f25270 */
[----:B-1----:R-:W-:-:S12]  /*0080*/  IMAD R0, R0, UR6, R17 ;  /* 0x0000000600007c24 */ /* 0x002fd8000f8e0211 */
[----:B------:R-:W0:Y:S01]  /*0090*/  @P1 S2R R15, SR_CgaCtaId ;  /* 0x00000000000f1919 */ /* 0x000e220000008800 */
[----:B------:R-:W-:-:S04]  /*00a0*/  @P1 MOV R6, 0x400 ;  /* 0x0000040000061802 */ /* 0x000fc80000000f00 */
[----:B0-----:R-:W-:-:S05]  /*00b0*/  @P1 LEA R8, R15, R6, 0x18 ;  /* 0x000000060f081211 */ /* 0x001fca00078ec0ff */
[----:B------:R-:W0:Y:S02]  /*00c0*/  @P1 LDS.U8 R2, [R8+0x30c] ;  /* 0x00030c0008021984 */ /* 0x000e240000000000 */
[----:B0-----:R-:W-:Y:S01]  /*00d0*/  @P1 ISETP.NE.AND P0, PT, R2, RZ, PT ;  /* 0x000000ff0200120c */ /* 0x001fe20003f05270 */
[----:B--23--:R-:W-:-:S12]  /*00e0*/  @P1 BRA `(.L_x_1) ;  /* 0x00000000002c1947 */ /* 0x00cfd80003800000 */
[----:B------:R-:W0:Y:S01]  /*00f0*/  S2UR UR8, SR_CgaCtaId ;  /* 0x00000000000879c3 */ /* 0x000e220000008800 */
[----:B------:R-:W1:Y:S01]  /*0100*/  LDCU UR6, c[0x0][0x390] ;  /* 0x00007200ff0677ac */ /* 0x000e620008000800 */
[----:B------:R-:W-:Y:S01]  /*0110*/  VIADD R2, R0, 0x1 ;  /* 0x0000000100027836 */ /* 0x000fe20000000000 */
[----:B------:R-:W-:Y:S02]  /*0120*/  UMOV UR7, 0x400 ;  /* 0x0000040000077882 */ /* 0x000fe40000000000 */
[----:B------:R-:W-:Y:S02]  /*0130*/  MOV R6, UR7 ;  /* 0x0000000700067c02 */ /* 0x000fe40008000f00 */
[----:B-1----:R-:W-:-:S04]  /*0140*/  ISETP.GE.AND P0, PT, R2, UR6, PT ;  /* 0x0000000602007c0c */ /* 0x002fc8000bf06270 */
[----:B------:R-:W-:Y:S01]  /*0150*/  SEL R2, RZ, 0x1, P0 ;  /* 0x00000001ff027807 */ /* 0x000fe20000000000 */
[----:B0-----:R-:W-:Y:S01]  /*0160*/  IMAD.U32 R15, RZ, RZ, UR8 ;  /* 0x00000008ff0f7e24 */ /* 0x001fe2000f8e00ff */
[----:B------:R-:W-:-:S04]  /*0170*/  PLOP3.LUT P0, PT, P0, PT, PT, 0x8, 0x80 ;  /* 0x000000000080781c */ /* 0x000fc8000070e170 */
[----:B------:R-:W-:-:S05]  /*0180*/  LEA R8, R15, R6, 0x18 ;  /* 0x000000060f087211 */ /* 0x000fca00078ec0ff */
[----:B------:R0:W-:Y:S04]  /*0190*/  STS.U8 [R8+0x30c], R2 ;  /* 0x00030c0208007388 */ /* 0x0001e80000000000 */
.L_x_1:
[----:B------:R-:W-:Y:S05]  /*01a0*/  BSYNC.RECONVERGENT B0 ;  /* 0x0000000000007941 */ /* 0x000fea0003800200 */
.L_x_0:
[----:B------:R-:W-:Y:S01]  /*01b0*/  ISETP.GT.U32.OR P0, PT, R17, 0x2, !P0 ;  /* 0x000000021100780c */ /* 0x000fe20004704470 */
[----:B------:R-:W-:-:S04]  /*01c0*/  IMAD R7, R0, 0x3, RZ ;  /* 0x0000000300077824 */ /* 0x000fc800078e02ff */
[----:B0-----:R-:W-:-:S05]  /*01d0*/  IMAD.WIDE R2, R7, 0x4, R4 ;  /* 0x0000000407027825 */ /* 0x001fca00078e0204 */
[----:B------:R-:W2:Y:S03]  /*01e0*/  LDG.E R11, desc[UR4][R2.64] ;  /* 0x00000004020b7981 */ /* 0x000ea6000c1e1900 */
[C---:B------:R-:W-:Y:S01]  /*01f0*/  @!P0 IMAD.WIDE.U32 R4, R17.reuse, 0x4, R4 ;  /* 0x0000000411048825 */ /* 0x040fe200078e0004 */
[----:B------:R-:W3:Y:S04]  /*0200*/  LDG.E R9, desc[UR4][R2.64+0x4] ;  /* 0x0000040402097981 */ /* 0x000ee8000c1e1900 */
[----:B------:R0:W4:Y:S04]  /*0210*/  LDG.E R13, desc[UR4][R2.64+0x8] ;  /* 0x00000804020d7981 */ /* 0x000128000c1e1900 */
[----:B------:R-:W5:Y:S01]  /*0220*/  @!P0 LDG.E R4, desc[UR4][R4.64+0x180] ;  /* 0x0001800404048981 */ /* 0x000f62000c1e1900 */
[----:B------:R-:W-:Y:S01]  /*0230*/  IADD3 R6, PT, PT, R6, 0x18c, RZ ;  /* 0x0000018c06067810 */ /* 0x000fe20007ffe0ff */
[----:B------:R-:W-:-:S03]  /*0240*/  IMAD R0, R17, 0xc, R8 ;  /* 0x0000000c11007824 */ /* 0x000fc600078e0208 */
[----:B------:R-:W-:Y:S01]  /*0250*/  LEA R6, R15, R6, 0x18 ;  /* 0x000000060f067211 */ /* 0x000fe200078ec0ff */
[C---:B------:R-:W-:Y:S01]  /*0260*/  @!P0 IMAD R15, R17.reuse, -0x8, R0 ;  /* 0xfffffff8110f8824 */ /* 0x040fe200078e0200 */
[----:B0-----:R-:W0:Y:S03]  /*0270*/  LDC.64 R2, c[0x0][0x380] ;  /* 0x0000e000ff027b82 */ /* 0x001e260000000a00 */
[----:B------:R-:W-:Y:S02]  /*0280*/  IMAD R6, R17, 0xc, R6 ;  /* 0x0000000c11067824 */ /* 0x000fe400078e0206 */
[----:B0-----:R-:W-:Y:S01]  /*0290*/  IMAD.WIDE R2, R7, 0x4, R2 ;  /* 0x0000000407027825 */ /* 0x001fe200078e0202 */
[----:B--2---:R-:W-:Y:S04]  /*02a0*/  STS [R0], R11 ;  /* 0x0000000b00007388 */ /* 0x004fe80000000800 */
[----:B---3--:R-:W-:Y:S04]  /*02b0*/  STS [R0+0x4], R9 ;  /* 0x0000040900007388 */ /* 0x008fe80000000800 */
[----:B----4-:R-:W-:Y:S04]  /*02c0*/  STS [R0+0x8], R13 ;  /* 0x0000080d00007388 */ /* 0x010fe80000000800 */
[----:B-----5:R-:W-:Y:S04]  /*02d0*/  @!P0 STS [R15+0x180], R4 ;  /* 0x000180040f008388 */ /* 0x020fe80000000800 */
[----:B------:R-:W0:Y:S04]  /*02e0*/  @!P0 LDS R11, [R0] ;  /* 0x00000000000b8984 */ /* 0x000e280000000800 */
[----:B------:R-:W-:Y:S04]  /*02f0*/  @!P0 LDS R13, [R0+0x8] ;  /* 0x00000800000d8984 */ /* 0x000fe80000000800 */
[----:B------:R-:W1:Y:S04]  /*0300*/  LDS R8, [R6+0xc] ;  /* 0x00000c0006087984 */ /* 0x000e680000000800 */
[----:B------:R-:W2:Y:S04]  /*0310*/  LDS R10, [R6+0x10] ;  /* 0x00001000060a7984 */ /* 0x000ea80000000800 */
[----:B------:R-:W3:Y:S04]  /*0320*/  LDS R12, [R6+0x14] ;  /* 0x00001400060c7984 */ /* 0x000ee80000000800 */
[----:B------:R-:W-:Y:S04]  /*0330*/  STG.E desc[UR4][R2.64+0x4], R9 ;  /* 0x0000040902007986 */ /* 0x000fe8000c101904 */
[----:B0-----:R-:W-:Y:S01]  /*0340*/  STG.E desc[UR4][R2.64], R11 ;  /* 0x0000000b02007986 */ /* 0x001fe2000c101904 */
[----:B-1----:R-:W-:Y:S01]  /*0350*/  IMAD.IADD R5, R8, 0x1, R11 ;  /* 0x0000000108057824 */ /* 0x002fe200078e020b */
[----:B--2---:R-:W-:Y:S01]  /*0360*/  IADD3 R17, PT, PT, R9, R10, RZ ;  /* 0x0000000a09117210 */ /* 0x004fe20007ffe0ff */
[----:B---3--:R-:W-:-:S03]  /*0370*/  IMAD.IADD R19, R12, 0x1, R13 ;  /* 0x000000010c137824 */ /* 0x008fc600078e020d */
[----:B------:R-:W-:Y:S04]  /*0380*/  STS [R6], R5 ;  /* 0x0000000506007388 */ /* 0x000fe80000000800 */
[----:B------:R-:W-:Y:S04]  /*0390*/  STS [R6+0x4], R17 ;  /* 0x0000041106007388 */ /* 0x000fe80000000800 */
[----:B------:R-:W-:Y:S04]  /*03a0*/  STS [R6+0x8], R19 ;  /* 0x0000081306007388 */ /* 0x000fe80000000800 */
[----:B------:R-:W-:Y:S01]  /*03b0*/  STG.E desc[UR4][R2.64+0x8], R13 ;  /* 0x0000080d02007986 */ /* 0x000fe2000c101904 */
[----:B------:R-:W-:Y:S05]  /*03c0*/  EXIT ;  /* 0x000000000000794d */ /* 0x000fea0003800000 */
.L_x_2:
[----:B------:R-:W-:-:S00]  /*03d0*/  BRA `(.L_x_2) ;  /* 0xfffffffc00fc7947 */ /* 0x000fc0000383ffff */
[----:B------:R-:W-:-:S00]  /*03e0*/  NOP ;  /* 0x0000000000007918 */ /* 0x000fc00000000000 */
        /* <DEDUP_REMOVED lines=9> */
.L_x_5:


//--------------------- .text._Z24rgb_copy_array_coalescedPiS_ --------------------------
	.section	.text._Z24rgb_copy_array_coalescedPiS_,"ax",@progbits
	.align	128
        .global         _Z24rgb_copy_array_coalescedPiS_
        .type           _Z24rgb_copy_array_coalescedPiS_,@function
        .size           _Z24rgb_copy_array_coalescedPiS_,(.L_x_6 - _Z24rgb_copy_array_coalescedPiS_)
        .other          _Z24rgb_copy_array_coalescedPiS_,@"STO_CUDA_ENTRY STV_DEFAULT"
_Z24rgb_copy_array_coalescedPiS_:
.text._Z24rgb_copy_array_coalescedPiS_:
[----:B------:R-:W-:Y:S01]  /*0000*/  LDC R1, c[0x0][0x37c] ;  /* 0x0000df00ff017b82 */ /* 0x000fe20000000800 */
[----:B------:R-:W0:Y:S07]  /*0010*/  S2R R5, SR_TID.X ;  /* 0x0000000000057919 */ /* 0x000e2e0000002100 */
[----:B------:R-:W0:Y:S01]  /*0020*/  S2UR UR6, SR_CTAID.X ;  /* 0x00000000000679c3 */ /* 0x000e220000002500 */
[----:B------:R-:W1:Y:S07]  /*0030*/  LDCU.64 UR4, c[0x0][0x358] ;  /* 0x00006b00ff0477ac */ /* 0x000e6e0008000a00 */
[----:B------:R-:W0:Y:S08]  /*0040*/  LDC R0, c[0x0][0x360] ;  /* 0x0000d800ff007b82 */ /* 0x000e300000000800 */
[----:B------:R-:W2:Y:S08]  /*0050*/  LDC.64 R10, c[0x0][0x388] ;  /* 0x0000e200ff0a7b82 */ /* 0x000eb00000000a00 */
[----:B------:R-:W3:Y:S01]  /*0060*/  LDC.64 R12, c[0x0][0x380] ;  /* 0x0000e000ff0c7b82 */ /* 0x000ee20000000a00 */
[----:B0-----:R-:W-:-:S04]  /*0070*/  IMAD R5, R0, UR6, R5 ;  /* 0x0000000600057c24 */ /* 0x001fc8000f8e0205 */
[----:B--2---:R-:W-:-:S05]  /*0080*/  IMAD.WIDE.U32 R2, R5, 0x4, R10 ;  /* 0x0000000405027825 */ /* 0x004fca00078e000a */
[----:B-1----:R-:W2:Y:S01]  /*0090*/  LDG.E R15, desc[UR4][R2.64] ;  /* 0x00000004020f7981 */ /* 0x002ea2000c1e1900 */
[C---:B------:R-:W-:Y:S01]  /*00a0*/  IADD3 R9, PT, PT, R5.reuse, R0, RZ ;  /* 0x0000000005097210 */ /* 0x040fe20007ffe0ff */
[----:B---3--:R-:W-:-:S04]  /*00b0*/  IMAD.WIDE.U32 R4, R5, 0x4, R12 ;  /* 0x0000000405047825 */ /* 0x008fc800078e000c */
[C---:B------:R-:W-:Y:S01]  /*00c0*/  IMAD.WIDE.U32 R6, R9.reuse, 0x4, R10 ;  /* 0x0000000409067825 */ /* 0x040fe200078e000a */
[C---:B------:R-:W-:Y:S01]  /*00d0*/  IADD3 R17, PT, PT, R9.reuse, R0, RZ ;  /* 0x0000000009117210 */ /* 0x040fe20007ffe0ff */
[----:B--2---:R-:W-:Y:S04]  /*00e0*/  STG.E desc[UR4][R4.64], R15 ;  /* 0x0000000f04007986 */ /* 0x004fe8000c101904 */
[----:B------:R-:W2:Y:S01]  /*00f0*/  LDG.E R7, desc[UR4][R6.64] ;  /* 0x0000000406077981 */ /* 0x000ea2000c1e1900 */
[----:B------:R-:W-:-:S04]  /*0100*/  IMAD.WIDE.U32 R8, R9, 0x4, R12 ;  /* 0x0000000409087825 */ /* 0x000fc800078e000c */
[C---:B------:R-:W-:Y:S01]  /*0110*/  IMAD.WIDE.U32 R10, R17.reuse, 0x4, R10 ;  /* 0x00000004110a7825 */ /* 0x040fe200078e000a */
[----:B--2---:R-:W-:Y:S05]  /*0120*/  STG.E desc[UR4][R8.64], R7 ;  /* 0x0000000708007986 */ /* 0x004fea000c101904 */
[----:B------:R-:W2:Y:S01]  /*0130*/  LDG.E R11, desc[UR4][R10.64] ;  /* 0x000000040a0b7981 */ /* 0x000ea2000c1e1900 */
[----:B------:R-:W-:-:S05]  /*0140*/  IMAD.WIDE.U32 R2, R17, 0x4, R12 ;  /* 0x0000000411027825 */ /* 0x000fca00078e000c */
[----:B--2---:R-:W-:Y:S01]  /*0150*/  STG.E desc[UR4][R2.64], R11 ;  /* 0x0000000b02007986 */ /* 0x004fe2000c101904 */
[----:B------:R-:W-:Y:S05]  /*0160*/  EXIT ;  /* 0x000000000000794d */ /* 0x000fea0003800000 */
.L_x_3:
        /* <DEDUP_REMOVED lines=9> */
.L_x_6:


//--------------------- .text._Z26rgb_copy_array_interleavedPiS_ --------------------------
	.section	.text._Z26rgb_copy_array_interleavedPiS_,"ax",@progbits
	.align	128
        .global         _Z26rgb_copy_array_interleavedPiS_
        .type           _Z26rgb_copy_array_interleavedPiS_,@function
        .size           _Z26rgb_copy_array_interleavedPiS_,(.L_x_7 - _Z26rgb_copy_array_interleavedPiS_)
        .other          _Z26rgb_copy_array_interleavedPiS_,@"STO_CUDA_ENTRY STV_DEFAULT"
_Z26rgb_copy_array_interleavedPiS_:
.text._Z26rgb_copy_array_interleavedPiS_:
[----:B------:R-:W-:Y:S01]  /*0000*/  LDC R1, c[0x0][0x37c] ;  /* 0x0000df00ff017b82 */ /* 0x000fe20000000800 */
[----:B------:R-:W0:Y:S07]  /*0010*/  S2R R5, SR_TID.X ;  /* 0x0000000000057919 */ /* 0x000e2e0000002100 */
[----:B------:R-:W0:Y:S01]  /*0020*/  S2UR UR6, SR_CTAID.X ;  /* 0x00000000000679c3 */ /* 0x000e220000002500 */
[----:B------:R-:W1:Y:S07]  /*0030*/  LDCU.64 UR4, c[0x0][0x358] ;  /* 0x00006b00ff0477ac */ /* 0x000e6e0008000a00 */
[----:B------:R-:W0:Y:S08]  /*0040*/  LDC R0, c[0x0][0x360] ;  /* 0x0000d800ff007b82 */ /* 0x000e300000000800 */
[----:B------:R-:W2:Y:S01]  /*0050*/  LDC.64 R2, c[0x0][0x388] ;  /* 0x0000e200ff027b82 */ /* 0x000ea20000000a00 */
[----:B0-----:R-:W-:-:S07]  /*0060*/  IMAD R0, R0, UR6, R5 ;  /* 0x0000000600007c24 */ /* 0x001fce000f8e0205 */
[----:B------:R-:W0:Y:S01]  /*0070*/  LDC.64 R4, c[0x0][0x380] ;  /* 0x0000e000ff047b82 */ /* 0x000e220000000a00 */
[----:B------:R-:W-:-:S05]  /*0080*/  LEA R7, R0, R0, 0x1 ;  /* 0x0000000000077211 */ /* 0x000fca00078e08ff */
[----:B--2---:R-:W-:-:S05]  /*0090*/  IMAD.WIDE R2, R7, 0x4, R2 ;  /* 0x0000000407027825 */ /* 0x004fca00078e0202 */
[----:B-1----:R-:W2:Y:S01]  /*00a0*/  LDG.E R9, desc[UR4][R2.64] ;  /* 0x0000000402097981 */ /* 0x002ea2000c1e1900 */
[----:B0-----:R-:W-:-:S05]  /*00b0*/  IMAD.WIDE R4, R7, 0x4, R4 ;  /* 0x0000000407047825 */ /* 0x001fca00078e0204 */
[----:B--2---:R-:W-:Y:S04]  /*00c0*/  STG.E desc[UR4][R4.64], R9 ;  /* 0x0000000904007986 */ /* 0x004fe8000c101904 */
[----:B------:R-:W2:Y:S04]  /*00d0*/  LDG.E R7, desc[UR4][R2.64+0x4] ;  /* 0x0000040402077981 */ /* 0x000ea8000c1e1900 */
[----:B--2---:R-:W-:Y:S04]  /*00e0*/  STG.E desc[UR4][R4.64+0x4], R7 ;  /* 0x0000040704007986 */ /* 0x004fe8000c101904 */
[----:B------:R-:W2:Y:S04]  /*00f0*/  LDG.E R11, desc[UR4][R2.64+0x8] ;  /* 0x00000804020b7981 */ /* 0x000ea8000c1e1900 */
[----:B--2---:R-:W-:Y:S01]  /*0100*/  STG.E desc[UR4][R4.64+0x8], R11 ;  /* 0x0000080b04007986 */ /* 0x004fe2000c101904 */
[----:B------:R-:W-:Y:S05]  /*0110*/  EXIT ;  /* 0x000000000000794d */ /* 0x000fea0003800000 */
.L_x_4:
        /* <DEDUP_REMOVED lines=14> */
.L_x_7:


//--------------------- .nv.shared._Z26rgb_smem_array_interleavedPiS_i --------------------------
	.section	.nv.shared._Z26rgb_smem_array_interleavedPiS_i,"aw",@nobits
	.sectionflags	@""
	.align	4
.nv.shared._Z26rgb_smem_array_interleavedPiS_i:
	.zero		1805


//--------------------- .nv.shared.reserved.0     --------------------------
	.section	.nv.shared.reserved.0,"aw",@nobits
	.weak		__nv_reservedSMEM_offset_0_alias
	.size		__nv_reservedSMEM_offset_0_alias, 0, 64
	.other		__nv_reservedSMEM_offset_0_alias,@"STO_CUDA_RESERVED_SHARED STV_DEFAULT"
__nv_reservedSMEM_offset_0_alias:
	.zero		0
	.zero		64


//--------------------- .nv.constant0._Z26rgb_smem_array_interleavedPiS_i --------------------------
	.section	.nv.constant0._Z26rgb_smem_array_interleavedPiS_i,"a",@progbits
	.sectionflags	@""
	.align	4
.nv.constant0._Z26rgb_smem_array_interleavedPiS_i:
	.zero		916


//--------------------- .nv.constant0._Z24rgb_copy_array_coalescedPiS_ --------------------------
	.section	.nv.constant0._Z24rgb_copy_array_coalescedPiS_,"a",@progbits
	.sectionflags	@""
	.align	4
.nv.constant0._Z24rgb_copy_array_coalescedPiS_:
	.zero		912


//--------------------- .nv.constant0._Z26rgb_copy_array_interleavedPiS_ --------------------------
	.section	.nv.constant0._Z26rgb_copy_array_interleavedPiS_,"a",@progbits
	.sectionflags	@""
	.align	4
.nv.constant0._Z26rgb_copy_array_interleavedPiS_:
	.zero		912


//--------------------- SYMBOLS --------------------------

	.type		.nv.reservedSmem.offset0,@object
	.size		.nv.reservedSmem.offset0,0x4
	.type		.nv.reservedSmem.cap,@object
	.size		.nv.reservedSmem.cap,0x4
